	.headerflags	@"EF_CUDA_TEXMODE_UNIFIED EF_CUDA_64BIT_ADDRESS EF_CUDA_ACCELERATORS EF_CUDA_SM90 EF_CUDA_VIRTUAL_SM(EF_CUDA_SM90)"
	.elftype	@"ET_EXEC"


//--------------------- .nv.info                  --------------------------
	.section	.nv.info,"",@"SHT_CUDA_INFO"
	.align	4


	//----- nvinfo : EIATTR_REGCOUNT
	.align		4
        /*0000*/ 	.byte	0x04, 0x2f
        /*0002*/ 	.short	(.L_3 - .L_2)
	.align		4
.L_2:
        /*0004*/ 	.word	index@(triton_poi_fused__native_batch_norm_legit_no_training_relu_9)
        /*0008*/ 	.word	0x00000016


	//----- nvinfo : EIATTR_MIN_STACK_SIZE
	.align		4
.L_3:
        /*000c*/ 	.byte	0x04, 0x12
        /*000e*/ 	.short	(.L_5 - .L_4)
	.align		4
.L_4:
        /*0010*/ 	.word	index@(triton_poi_fused__native_batch_norm_legit_no_training_relu_9)
        /*0014*/ 	.word	0x00000000


	//----- nvinfo : EIATTR_FRAME_SIZE
	.align		4
.L_5:
        /*0018*/ 	.byte	0x04, 0x11
        /*001a*/ 	.short	(.L_7 - .L_6)
	.align		4
.L_6:
        /*001c*/ 	.word	index@(triton_poi_fused__native_batch_norm_legit_no_training_relu_9)
        /*0020*/ 	.word	0x00000000


	//----- nvinfo : EIATTR_MIN_STACK_SIZE
	.align		4
.L_7:
        /*0024*/ 	.byte	0x04, 0x12
        /*0026*/ 	.short	(.L_9 - .L_8)
	.align		4
.L_8:
        /*0028*/ 	.word	index@(triton_poi_fused__native_batch_norm_legit_no_training_relu_9)
        /*002c*/ 	.word	0x00000000
.L_9:


//--------------------- .nv.info.triton_poi_fused__native_batch_norm_legit_no_training_relu_9 --------------------------
	.section	.nv.info.triton_poi_fused__native_batch_norm_legit_no_training_relu_9,"",@"SHT_CUDA_INFO"
	.sectionflags	@""
	.align	4


	//----- nvinfo : EIATTR_CUDA_API_VERSION
	.align		4
        /*0000*/ 	.byte	0x04, 0x37
        /*0002*/ 	.short	(.L_11 - .L_10)
.L_10:
        /*0004*/ 	.word	0x0000007c


	//----- nvinfo : EIATTR_KPARAM_INFO
	.align		4
.L_11:
        /*0008*/ 	.byte	0x04, 0x17
        /*000a*/ 	.short	(.L_13 - .L_12)
.L_12:
        /*000c*/ 	.word	0x00000000
        /*0010*/ 	.short	0x0006
        /*0012*/ 	.short	0x0030
        /*0014*/ 	.byte	0x00, 0xf0, 0x11, 0x00


	//----- nvinfo : EIATTR_KPARAM_INFO
	.align		4
.L_13:
        /*0018*/ 	.byte	0x04, 0x17
        /*001a*/ 	.short	(.L_15 - .L_14)
.L_14:
        /*001c*/ 	.word	0x00000000
        /*0020*/ 	.short	0x0005
        /*0022*/ 	.short	0x0028
        /*0024*/ 	.byte	0x00, 0xf4, 0x21, 0x00


	//----- nvinfo : EIATTR_KPARAM_INFO
	.align		4
.L_15:
        /*0028*/ 	.byte	0x04, 0x17
        /*002a*/ 	.short	(.L_17 - .L_16)
.L_16:
        /*002c*/ 	.word	0x00000000
        /*0030*/ 	.short	0x0004
        /*0032*/ 	.short	0x0020
        /*0034*/ 	.byte	0x00, 0xf4, 0x21, 0x00


	//----- nvinfo : EIATTR_KPARAM_INFO
	.align		4
.L_17:
        /*0038*/ 	.byte	0x04, 0x17
        /*003a*/ 	.short	(.L_19 - .L_18)
.L_18:
        /*003c*/ 	.word	0x00000000
        /*0040*/ 	.short	0x0003
        /*0042*/ 	.short	0x0018
        /*0044*/ 	.byte	0x00, 0xf4, 0x21, 0x00


	//----- nvinfo : EIATTR_KPARAM_INFO
	.align		4
.L_19:
        /*0048*/ 	.byte	0x04, 0x17
        /*004a*/ 	.short	(.L_21 - .L_20)
.L_20:
        /*004c*/ 	.word	0x00000000
        /*0050*/ 	.short	0x0002
        /*0052*/ 	.short	0x0010
        /*0054*/ 	.byte	0x00, 0xf4, 0x21, 0x00


	//----- nvinfo : EIATTR_KPARAM_INFO
	.align		4
.L_21:
        /*0058*/ 	.byte	0x04, 0x17
        /*005a*/ 	.short	(.L_23 - .L_22)
.L_22:
        /*005c*/ 	.word	0x00000000
        /*0060*/ 	.short	0x0001
        /*0062*/ 	.short	0x0008
        /*0064*/ 	.byte	0x00, 0xf4, 0x21, 0x00


	//----- nvinfo : EIATTR_KPARAM_INFO
	.align		4
.L_23:
        /*0068*/ 	.byte	0x04, 0x17
        /*006a*/ 	.short	(.L_25 - .L_24)
.L_24:
        /*006c*/ 	.word	0x00000000
        /*0070*/ 	.short	0x0000
        /*0072*/ 	.short	0x0000
        /*0074*/ 	.byte	0x00, 0xf4, 0x21, 0x00


	//----- nvinfo : EIATTR_SPARSE_MMA_MASK
	.align		4
.L_25:
        /*0078*/ 	.byte	0x03, 0x50
        /*007a*/ 	.short	0x0000


	//----- nvinfo : EIATTR_MAXREG_COUNT
	.align		4
        /*007c*/ 	.byte	0x03, 0x1b
        /*007e*/ 	.short	0x00ff


	//----- nvinfo : EIATTR_EXIT_INSTR_OFFSETS
	.align		4
        /*0080*/ 	.byte	0x04, 0x1c
        /*0082*/ 	.short	(.L_27 - .L_26)


	//   ....[0]....
.L_26:
        /*0084*/ 	.word	0x00000420


	//   ....[1]....
        /*0088*/ 	.word	0x00000440


	//----- nvinfo : EIATTR_REQNTID
	.align		4
.L_27:
        /*008c*/ 	.byte	0x04, 0x10
        /*008e*/ 	.short	(.L_29 - .L_28)
.L_28:
        /*0090*/ 	.word	0x00000100
        /*0094*/ 	.word	0x00000001
        /*0098*/ 	.word	0x00000001


	//----- nvinfo : EIATTR_CBANK_PARAM_SIZE
	.align		4
.L_29:
        /*009c*/ 	.byte	0x03, 0x19
        /*009e*/ 	.short	0x0034


	//----- nvinfo : EIATTR_PARAM_CBANK
	.align		4
        /*00a0*/ 	.byte	0x04, 0x0a
        /*00a2*/ 	.short	(.L_31 - .L_30)
	.align		4
.L_30:
        /*00a4*/ 	.word	index@(.nv.constant0.triton_poi_fused__native_batch_norm_legit_no_training_relu_9)
        /*00a8*/ 	.short	0x0210
        /*00aa*/ 	.short	0x0034


	//----- nvinfo : EIATTR_SW_WAR
	.align		4
.L_31:
        /*00ac*/ 	.byte	0x04, 0x36
        /*00ae*/ 	.short	(.L_33 - .L_32)
.L_32:
        /*00b0*/ 	.word	0x00000008
.L_33:


//--------------------- .nv.callgraph             --------------------------
	.section	.nv.callgraph,"",@"SHT_CUDA_CALLGRAPH"
	.align	4
	.sectionentsize	8
	.align		4
        /*0000*/ 	.word	0x00000000
	.align		4
        /*0004*/ 	.word	0xffffffff
	.align		4
        /*0008*/ 	.word	0x00000000
	.align		4
        /*000c*/ 	.word	0xfffffffe
	.align		4
        /*0010*/ 	.word	0x00000000
	.align		4
        /*0014*/ 	.word	0xfffffffd
	.align		4
        /*0018*/ 	.word	0x00000000
	.align		4
        /*001c*/ 	.word	0xfffffffc


//--------------------- .nv.constant4             --------------------------
	.section	.nv.constant4,"a",@progbits
	.align	8
	.align		8
.nv.constant4:
        /*0000*/ 	.dword	_$_str
	.align		8
        /*0008*/ 	.dword	_$_str_$_2


//--------------------- .text.triton_poi_fused__native_batch_norm_legit_no_training_relu_9 --------------------------
	.section	.text.triton_poi_fused__native_batch_norm_legit_no_training_relu_9,"ax",@progbits
	.align	128
        .global         triton_poi_fused__native_batch_norm_legit_no_training_relu_9
        .type           triton_poi_fused__native_batch_norm_legit_no_training_relu_9,@function
        .size           triton_poi_fused__native_batch_norm_legit_no_training_relu_9,(.L_x_1 - triton_poi_fused__native_batch_norm_legit_no_training_relu_9)
        .other          triton_poi_fused__native_batch_norm_legit_no_training_relu_9,@"STO_CUDA_ENTRY STV_DEFAULT"
triton_poi_fused__native_batch_norm_legit_no_training_relu_9:
.text.triton_poi_fused__native_batch_norm_legit_no_training_relu_9:
[----:B------:R-:W0:Y:S01]  /*0000*/  LDC R1, c[0x0][0x28] ;  /* 0x00000a00ff017b82 */ /* 0x000e220000000800 */
[----:B------:R-:W1:Y:S07]  /*0010*/  S2R R0, SR_TID.X ;  /* 0x0000000000007919 */ /* 0x000e6e0000002100 */
[----:B------:R-:W2:Y:S01]  /*0020*/  LDC.64 R8, c[0x0][0x220] ;  /* 0x00008800ff087b82 */ /* 0x000ea20000000a00 */
[----:B------:R-:W-:Y:S01]  /*0030*/  ULDC.64 UR4, c[0x0][0x208] ;  /* 0x0000820000047ab9 */ /* 0x000fe20000000a00 */
[----:B------:R-:W3:Y:S06]  /*0040*/  S2R R5, SR_CTAID.X ;  /* 0x0000000000057919 */ /* 0x000eec0000002500 */
[----:B------:R-:W4:Y:S08]  /*0050*/  LDC.64 R12, c[0x0][0x210] ;  /* 0x00008400ff0c7b82 */ /* 0x000f300000000a00 */
[----:B------:R-:W5:Y:S08]  /*0060*/  LDC.64 R14, c[0x0][0x218] ;  /* 0x00008600ff0e7b82 */ /* 0x000f700000000a00 */
[----:B------:R-:W5:Y:S01]  /*0070*/  LDC.64 R16, c[0x0][0x228] ;  /* 0x00008a00ff107b82 */ /* 0x000f620000000a00 */
[----:B-1----:R-:W-:-:S07]  /*0080*/  SHF.L.U32 R0, R0, 0x1, RZ ;  /* 0x0000000100007819 */ /* 0x002fce00000006ff */
[----:B------:R-:W1:Y:S01]  /*0090*/  LDC.64 R18, c[0x0][0x230] ;  /* 0x00008c00ff127b82 */ /* 0x000e620000000a00 */
[----:B---3--:R-:W-:Y:S02]  /*00a0*/  SHF.R.S32.HI R3, RZ, 0x16, R5 ;  /* 0x00000016ff037819 */ /* 0x008fe40000011405 */
[----:B------:R-:W-:Y:S02]  /*00b0*/  LOP3.LUT R0, R0, 0x1fe, RZ, 0xc0, !PT ;  /* 0x000001fe00007812 */ /* 0x000fe400078ec0ff */
[----:B------:R-:W-:Y:S02]  /*00c0*/  SGXT R3, R3, 0x1 ;  /* 0x000000010303781a */ /* 0x000fe40000000200 */
[----:B------:R-:W-:-:S04]  /*00d0*/  LEA R0, R5, R0, 0x9 ;  /* 0x0000000005007211 */ /* 0x000fc800078e48ff */
[----:B------:R-:W-:Y:S02]  /*00e0*/  LEA.HI R3, R3, R0, RZ, 0x6 ;  /* 0x0000000003037211 */ /* 0x000fe400078f30ff */
[----:B------:R-:W-:Y:S02]  /*00f0*/  ISETP.GE.AND P0, PT, R0, 0x34900, PT ;  /* 0x000349000000780c */ /* 0x000fe40003f06270 */
[----:B------:R-:W-:-:S04]  /*0100*/  LOP3.LUT R3, R3, 0xffffffc0, RZ, 0xc0, !PT ;  /* 0xffffffc003037812 */ /* 0x000fc800078ec0ff */
[----:B------:R-:W-:Y:S02]  /*0110*/  IADD3 R11, R0, -R3, RZ ;  /* 0x80000003000b7210 */ /* 0x000fe40007ffe0ff */
[----:B------:R-:W-:-:S03]  /*0120*/  CS2R R2, SRZ ;  /* 0x0000000000027805 */ /* 0x000fc6000001ff00 */
[----:B--2---:R-:W-:-:S05]  /*0130*/  IMAD.WIDE R8, R11, 0x4, R8 ;  /* 0x000000040b087825 */ /* 0x004fca00078e0208 */
[----:B------:R2:W3:Y:S01]  /*0140*/  @!P0 LDG.E.EL.64 R2, desc[UR4][R8.64] ;  /* 0x0000000408028981 */ /* 0x0004e2000c2e1b00 */
[----:B------:R-:W-:Y:S02]  /*0150*/  CS2R R4, SRZ ;  /* 0x0000000000047805 */ /* 0x000fe4000001ff00 */
[----:B------:R-:W-:Y:S01]  /*0160*/  CS2R R6, SRZ ;  /* 0x0000000000067805 */ /* 0x000fe2000001ff00 */
[----:B----4-:R-:W-:-:S04]  /*0170*/  IMAD.WIDE R12, R0, 0x4, R12 ;  /* 0x00000004000c7825 */ /* 0x010fc800078e020c */
[C---:B-----5:R-:W-:Y:S01]  /*0180*/  IMAD.WIDE R14, R11.reuse, 0x4, R14 ;  /* 0x000000040b0e7825 */ /* 0x060fe200078e020e */
[----:B------:R-:W4:Y:S01]  /*0190*/  @!P0 LDG.E.64 R4, desc[UR4][R12.64] ;  /* 0x000000040c048981 */ /* 0x000f22000c1e1b00 */
[----:B--2---:R-:W-:Y:S02]  /*01a0*/  CS2R R8, SRZ ;  /* 0x0000000000087805 */ /* 0x004fe4000001ff00 */
[C---:B0-----:R-:W-:Y:S01]  /*01b0*/  IMAD.WIDE R16, R11.reuse, 0x4, R16 ;  /* 0x000000040b107825 */ /* 0x041fe200078e0210 */
[----:B------:R0:W4:Y:S03]  /*01c0*/  @!P0 LDG.E.EL.64 R6, desc[UR4][R14.64] ;  /* 0x000000040e068981 */ /* 0x000126000c2e1b00 */
[----:B-1----:R-:W-:Y:S01]  /*01d0*/  IMAD.WIDE R18, R11, 0x4, R18 ;  /* 0x000000040b127825 */ /* 0x002fe200078e0212 */
[----:B------:R-:W-:-:S04]  /*01e0*/  CS2R R10, SRZ ;  /* 0x00000000000a7805 */ /* 0x000fc8000001ff00 */
[----:B------:R-:W2:Y:S04]  /*01f0*/  @!P0 LDG.E.EL.64 R8, desc[UR4][R18.64] ;  /* 0x0000000412088981 */ /* 0x000ea8000c2e1b00 */
[----:B------:R-:W2:Y:S01]  /*0200*/  @!P0 LDG.E.EL.64 R10, desc[UR4][R16.64] ;  /* 0x00000004100a8981 */ /* 0x000ea2000c2e1b00 */
[----:B0-----:R-:W-:Y:S01]  /*0210*/  HFMA2.MMA R14, -RZ, RZ, 1.625, 0 ;  /* 0x3e800000ff0e7435 */ /* 0x001fe200000001ff */
[----:B---3--:R-:W-:Y:S01]  /*0220*/  FADD R2, R2, 9.9999997473787516356e-06 ;  /* 0x3727c5ac02027421 */ /* 0x008fe20000000000 */
[----:B------:R-:W-:-:S03]  /*0230*/  FADD R3, R3, 9.9999997473787516356e-06 ;  /* 0x3727c5ac03037421 */ /* 0x000fc60000000000 */
[----:B------:R-:W0:Y:S08]  /*0240*/  MUFU.SQRT R12, R2 ;  /* 0x00000002000c7308 */ /* 0x000e300000002000 */
[----:B------:R1:W3:Y:S01]  /*0250*/  MUFU.SQRT R13, R3 ;  /* 0x00000003000d7308 */ /* 0x0002e20000002000 */
[C---:B0-----:R-:W-:Y:S02]  /*0260*/  FSETP.GT.AND P1, PT, R12.reuse, 8.50705917302346158658e+37, PT ;  /* 0x7e8000000c00780b */ /* 0x041fe40003f24000 */
[----:B------:R-:W-:Y:S01]  /*0270*/  FSETP.GEU.AND P3, PT, R12, 1.175494350822287508e-38, PT ;  /* 0x008000000c00780b */ /* 0x000fe20003f6e000 */
[----:B-1----:R-:W0:Y:S01]  /*0280*/  LDC.64 R2, c[0x0][0x238] ;  /* 0x00008e00ff027b82 */ /* 0x002e220000000a00 */
[----:B---3--:R-:W-:-:S02]  /*0290*/  FSETP.GT.AND P2, PT, R13, 8.50705917302346158658e+37, PT ;  /* 0x7e8000000d00780b */ /* 0x008fc40003f44000 */
[----:B------:R-:W-:-:S07]  /*02a0*/  FSETP.GEU.AND P4, PT, R13, 1.175494350822287508e-38, PT ;  /* 0x008000000d00780b */ /* 0x000fce0003f8e000 */
[----:B------:R-:W-:-:S04]  /*02b0*/  @P1 FMUL R12, R12, 0.25 ;  /* 0x3e8000000c0c1820 */ /* 0x000fc80000400000 */
[----:B------:R-:W-:Y:S01]  /*02c0*/  @!P3 FMUL R12, R12, 16777216 ;  /* 0x4b8000000c0cb820 */ /* 0x000fe20000400000 */
[----:B------:R-:W-:-:S04]  /*02d0*/  @P2 FMUL R13, R13, 0.25 ;  /* 0x3e8000000d0d2820 */ /* 0x000fc80000400000 */
[----:B------:R-:W-:Y:S01]  /*02e0*/  @!P4 FMUL R13, R13, 16777216 ;  /* 0x4b8000000d0dc820 */ /* 0x000fe20000400000 */
[----:B------:R-:W1:Y:S01]  /*02f0*/  MUFU.RCP R12, R12 ;  /* 0x0000000c000c7308 */ /* 0x000e620000001000 */
[----:B------:R-:W-:-:S07]  /*0300*/  FSEL R15, R14, 1, P1 ;  /* 0x3f8000000e0f7808 */ /* 0x000fce0000800000 */
[----:B------:R-:W3:Y:S01]  /*0310*/  MUFU.RCP R13, R13 ;  /* 0x0000000d000d7308 */ /* 0x000ee20000001000 */
[----:B------:R-:W-:Y:S01]  /*0320*/  FSEL R14, R14, 1, P2 ;  /* 0x3f8000000e0e7808 */ /* 0x000fe20001000000 */
[----:B------:R-:W-:-:S04]  /*0330*/  @!P3 FMUL R15, R15, 16777216 ;  /* 0x4b8000000f0fb820 */ /* 0x000fc80000400000 */
[----:B------:R-:W-:Y:S01]  /*0340*/  @!P4 FMUL R14, R14, 16777216 ;  /* 0x4b8000000e0ec820 */ /* 0x000fe20000400000 */
[----:B----4-:R-:W-:Y:S01]  /*0350*/  FADD R5, -R7, R5 ;  /* 0x0000000507057221 */ /* 0x010fe20000000100 */
[----:B------:R-:W-:Y:S01]  /*0360*/  FADD R4, -R6, R4 ;  /* 0x0000000406047221 */ /* 0x000fe20000000100 */
[----:B-1----:R-:W-:Y:S01]  /*0370*/  FMUL R15, R12, R15 ;  /* 0x0000000f0c0f7220 */ /* 0x002fe20000400000 */
[----:B---3--:R-:W-:-:S03]  /*0380*/  FMUL R14, R13, R14 ;  /* 0x0000000e0d0e7220 */ /* 0x008fc60000400000 */
[----:B------:R-:W-:Y:S01]  /*0390*/  FMUL R15, R4, R15 ;  /* 0x0000000f040f7220 */ /* 0x000fe20000400000 */
[----:B------:R-:W-:-:S03]  /*03a0*/  FMUL R14, R5, R14 ;  /* 0x0000000e050e7220 */ /* 0x000fc60000400000 */
[----:B--2---:R-:W-:Y:S01]  /*03b0*/  FFMA R8, R15, R10, R8 ;  /* 0x0000000a0f087223 */ /* 0x004fe20000000008 */
[----:B------:R-:W-:-:S04]  /*03c0*/  FFMA R9, R14, R11, R9 ;  /* 0x0000000b0e097223 */ /* 0x000fc80000000009 */
[----:B------:R-:W-:Y:S02]  /*03d0*/  FSETP.GEU.AND P1, PT, R8, RZ, PT ;  /* 0x000000ff0800720b */ /* 0x000fe40003f2e000 */
[C---:B------:R-:W-:Y:S01]  /*03e0*/  FSETP.GEU.AND P2, PT, R9.reuse, RZ, PT ;  /* 0x000000ff0900720b */ /* 0x040fe20003f4e000 */
[----:B0-----:R-:W-:Y:S01]  /*03f0*/  IMAD.WIDE R2, R0, 0x4, R2 ;  /* 0x0000000400027825 */ /* 0x001fe200078e0202 */
[----:B------:R-:W-:Y:S02]  /*0400*/  FSEL R8, R8, RZ, P1 ;  /* 0x000000ff08087208 */ /* 0x000fe40000800000 */
[----:B------:R-:W-:Y:S01]  /*0410*/  FSEL R9, R9, RZ, P2 ;  /* 0x000000ff09097208 */ /* 0x000fe20001000000 */
[----:B------:R-:W-:Y:S08]  /*0420*/  @P0 EXIT ;  /* 0x000000000000094d */ /* 0x000ff00003800000 */
[----:B------:R-:W-:Y:S01]  /*0430*/  STG.E.64 desc[UR4][R2.64], R8 ;  /* 0x0000000802007986 */ /* 0x000fe2000c101b04 */
[----:B------:R-:W-:Y:S05]  /*0440*/  EXIT ;  /* 0x000000000000794d */ /* 0x000fea0003800000 */
.L_x_0:
[----:B------:R-:W-:-:S00]  /*0450*/  BRA `(.L_x_0) ;  /* 0xfffffffc00fc7947 */ /* 0x000fc0000383ffff */
[----:B------:R-:W-:-:S00]  /*0460*/  NOP ;  /* 0x0000000000007918 */ /* 0x000fc00000000000 */
        /* <DEDUP_REMOVED lines=9> */
.L_x_1:


//--------------------- .nv.global.init           --------------------------
	.section	.nv.global.init,"aw",@progbits
.nv.global.init:
	.type		_$_str,@object
	.size		_$_str,(_$_str_$_2 - _$_str)
_$_str:
        /*0000*/ 	.byte	0x5f, 0x5f, 0x43, 0x55, 0x44, 0x41, 0x5f, 0x46, 0x54, 0x5a, 0x00
	.type		_$_str_$_2,@object
	.size		_$_str_$_2,(.L_1 - _$_str_$_2)
_$_str_$_2:
        /*000b*/ 	.byte	0x5f, 0x5f, 0x43, 0x55, 0x44, 0x41, 0x5f, 0x50, 0x52, 0x45, 0x43, 0x5f, 0x53, 0x51, 0x52, 0x54
        /*001b*/ 	.byte	0x00
.L_1:


//--------------------- .nv.constant0.triton_poi_fused__native_batch_norm_legit_no_training_relu_9 --------------------------
	.section	.nv.constant0.triton_poi_fused__native_batch_norm_legit_no_training_relu_9,"a",@progbits
	.sectionflags	@""
	.align	4
.nv.constant0.triton_poi_fused__native_batch_norm_legit_no_training_relu_9:
	.zero		580
